	.headerflags	@"EF_CUDA_TEXMODE_UNIFIED EF_CUDA_64BIT_ADDRESS EF_CUDA_ACCELERATORS EF_CUDA_SM90 EF_CUDA_VIRTUAL_SM(EF_CUDA_SM90)"
	.elftype	@"ET_EXEC"


//--------------------- .nv.info                  --------------------------
	.section	.nv.info,"",@"SHT_CUDA_INFO"
	.align	4


	//----- nvinfo : EIATTR_REGCOUNT
	.align		4
        /*0000*/ 	.byte	0x04, 0x2f
        /*0002*/ 	.short	(.L_1 - .L_0)
	.align		4
.L_0:
        /*0004*/ 	.word	index@(triton_poi_fused_mean_33)
        /*0008*/ 	.word	0x0000000c


	//----- nvinfo : EIATTR_MIN_STACK_SIZE
	.align		4
.L_1:
        /*000c*/ 	.byte	0x04, 0x12
        /*000e*/ 	.short	(.L_3 - .L_2)
	.align		4
.L_2:
        /*0010*/ 	.word	index@(triton_poi_fused_mean_33)
        /*0014*/ 	.word	0x00000000


	//----- nvinfo : EIATTR_FRAME_SIZE
	.align		4
.L_3:
        /*0018*/ 	.byte	0x04, 0x11
        /*001a*/ 	.short	(.L_5 - .L_4)
	.align		4
.L_4:
        /*001c*/ 	.word	index@(triton_poi_fused_mean_33)
        /*0020*/ 	.word	0x00000000


	//----- nvinfo : EIATTR_MIN_STACK_SIZE
	.align		4
.L_5:
        /*0024*/ 	.byte	0x04, 0x12
        /*0026*/ 	.short	(.L_7 - .L_6)
	.align		4
.L_6:
        /*0028*/ 	.word	index@(triton_poi_fused_mean_33)
        /*002c*/ 	.word	0x00000000
.L_7:


//--------------------- .nv.info.triton_poi_fused_mean_33 --------------------------
	.section	.nv.info.triton_poi_fused_mean_33,"",@"SHT_CUDA_INFO"
	.sectionflags	@""
	.align	4


	//----- nvinfo : EIATTR_CUDA_API_VERSION
	.align		4
        /*0000*/ 	.byte	0x04, 0x37
        /*0002*/ 	.short	(.L_9 - .L_8)
.L_8:
        /*0004*/ 	.word	0x0000007c


	//----- nvinfo : EIATTR_KPARAM_INFO
	.align		4
.L_9:
        /*0008*/ 	.byte	0x04, 0x17
        /*000a*/ 	.short	(.L_11 - .L_10)
.L_10:
        /*000c*/ 	.word	0x00000000
        /*0010*/ 	.short	0x0002
        /*0012*/ 	.short	0x0010
        /*0014*/ 	.byte	0x00, 0xf0, 0x11, 0x00


	//----- nvinfo : EIATTR_KPARAM_INFO
	.align		4
.L_11:
        /*0018*/ 	.byte	0x04, 0x17
        /*001a*/ 	.short	(.L_13 - .L_12)
.L_12:
        /*001c*/ 	.word	0x00000000
        /*0020*/ 	.short	0x0001
        /*0022*/ 	.short	0x0008
        /*0024*/ 	.byte	0x00, 0xf4, 0x21, 0x00


	//----- nvinfo : EIATTR_KPARAM_INFO
	.align		4
.L_13:
        /*0028*/ 	.byte	0x04, 0x17
        /*002a*/ 	.short	(.L_15 - .L_14)
.L_14:
        /*002c*/ 	.word	0x00000000
        /*0030*/ 	.short	0x0000
        /*0032*/ 	.short	0x0000
        /*0034*/ 	.byte	0x00, 0xf4, 0x21, 0x00


	//----- nvinfo : EIATTR_SPARSE_MMA_MASK
	.align		4
.L_15:
        /*0038*/ 	.byte	0x03, 0x50
        /*003a*/ 	.short	0x0000


	//----- nvinfo : EIATTR_MAXREG_COUNT
	.align		4
        /*003c*/ 	.byte	0x03, 0x1b
        /*003e*/ 	.short	0x00ff


	//----- nvinfo : EIATTR_EXIT_INSTR_OFFSETS
	.align		4
        /*0040*/ 	.byte	0x04, 0x1c
        /*0042*/ 	.short	(.L_17 - .L_16)


	//   ....[0]....
.L_16:
        /*0044*/ 	.word	0x00000160


	//   ....[1]....
        /*0048*/ 	.word	0x00000190


	//----- nvinfo : EIATTR_REQNTID
	.align		4
.L_17:
        /*004c*/ 	.byte	0x04, 0x10
        /*004e*/ 	.short	(.L_19 - .L_18)
.L_18:
        /*0050*/ 	.word	0x00000080
        /*0054*/ 	.word	0x00000001
        /*0058*/ 	.word	0x00000001


	//----- nvinfo : EIATTR_CBANK_PARAM_SIZE
	.align		4
.L_19:
        /*005c*/ 	.byte	0x03, 0x19
        /*005e*/ 	.short	0x0014


	//----- nvinfo : EIATTR_PARAM_CBANK
	.align		4
        /*0060*/ 	.byte	0x04, 0x0a
        /*0062*/ 	.short	(.L_21 - .L_20)
	.align		4
.L_20:
        /*0064*/ 	.word	index@(.nv.constant0.triton_poi_fused_mean_33)
        /*0068*/ 	.short	0x0210
        /*006a*/ 	.short	0x0014


	//----- nvinfo : EIATTR_SW_WAR
	.align		4
.L_21:
        /*006c*/ 	.byte	0x04, 0x36
        /*006e*/ 	.short	(.L_23 - .L_22)
.L_22:
        /*0070*/ 	.word	0x00000008
.L_23:


//--------------------- .nv.callgraph             --------------------------
	.section	.nv.callgraph,"",@"SHT_CUDA_CALLGRAPH"
	.align	4
	.sectionentsize	8
	.align		4
        /*0000*/ 	.word	0x00000000
	.align		4
        /*0004*/ 	.word	0xffffffff
	.align		4
        /*0008*/ 	.word	0x00000000
	.align		4
        /*000c*/ 	.word	0xfffffffe
	.align		4
        /*0010*/ 	.word	0x00000000
	.align		4
        /*0014*/ 	.word	0xfffffffd
	.align		4
        /*0018*/ 	.word	0x00000000
	.align		4
        /*001c*/ 	.word	0xfffffffc


//--------------------- .text.triton_poi_fused_mean_33 --------------------------
	.section	.text.triton_poi_fused_mean_33,"ax",@progbits
	.align	128
        .global         triton_poi_fused_mean_33
        .type           triton_poi_fused_mean_33,@function
        .size           triton_poi_fused_mean_33,(.L_x_1 - triton_poi_fused_mean_33)
        .other          triton_poi_fused_mean_33,@"STO_CUDA_ENTRY STV_DEFAULT"
triton_poi_fused_mean_33:
.text.triton_poi_fused_mean_33:
[----:B------:R-:W0:Y:S02]  /*0000*/  LDC R1, c[0x0][0x28] ;  /* 0x00000a00ff017b82 */ /* 0x000e240000000800 */
[----:B------:R-:W1:Y:S01]  /*0010*/  S2R R0, SR_TID.X ;  /* 0x0000000000007919 */ /* 0x000e620000002100 */
[----:B------:R-:W2:Y:S01]  /*0020*/  LDC.64 R2, c[0x0][0x210] ;  /* 0x00008400ff027b82 */ /* 0x000ea20000000a00 */
[----:B------:R-:W-:Y:S01]  /*0030*/  CS2R R8, SRZ ;  /* 0x0000000000087805 */ /* 0x000fe2000001ff00 */
[----:B------:R-:W-:Y:S01]  /*0040*/  ULDC.64 UR4, c[0x0][0x208] ;  /* 0x0000820000047ab9 */ /* 0x000fe20000000a00 */
[----:B------:R-:W3:Y:S01]  /*0050*/  S2R R7, SR_CTAID.X ;  /* 0x0000000000077919 */ /* 0x000ee20000002500 */
[----:B------:R-:W-:Y:S02]  /*0060*/  MOV R6, RZ ;  /* 0x000000ff00067202 */ /* 0x000fe40000000f00 */
[----:B-1----:R-:W-:-:S04]  /*0070*/  LOP3.LUT R0, R0, 0x7f, RZ, 0xc0, !PT ;  /* 0x0000007f00007812 */ /* 0x002fc800078ec0ff */
[----:B---3--:R-:W-:Y:S01]  /*0080*/  LEA R7, R7, R0, 0x7 ;  /* 0x0000000007077211 */ /* 0x008fe200078e38ff */
[----:B------:R-:W-:-:S03]  /*0090*/  HFMA2.MMA R0, -RZ, RZ, 0, 0 ;  /* 0x00000000ff007435 */ /* 0x000fc600000001ff */
[C---:B------:R-:W-:Y:S02]  /*00a0*/  ISETP.GE.AND P0, PT, R7.reuse, 0x1800, PT ;  /* 0x000018000700780c */ /* 0x040fe40003f06270 */
[----:B------:R-:W-:-:S05]  /*00b0*/  SHF.L.U32 R5, R7, 0x2, RZ ;  /* 0x0000000207057819 */ /* 0x000fca00000006ff */
[----:B--2---:R-:W-:Y:S02]  /*00c0*/  IMAD.WIDE R2, R5, 0x4, R2 ;  /* 0x0000000405027825 */ /* 0x004fe400078e0202 */
[----:B------:R-:W1:Y:S04]  /*00d0*/  LDC.64 R4, c[0x0][0x218] ;  /* 0x00008600ff047b82 */ /* 0x000e680000000a00 */
[----:B------:R-:W2:Y:S04]  /*00e0*/  @!P0 LDG.E.EL R0, desc[UR4][R2.64] ;  /* 0x0000000402008981 */ /* 0x000ea8000c2e1900 */
[----:B------:R-:W2:Y:S04]  /*00f0*/  @!P0 LDG.E.EL R9, desc[UR4][R2.64+0x4] ;  /* 0x0000040402098981 */ /* 0x000ea8000c2e1900 */
[----:B------:R-:W3:Y:S04]  /*0100*/  @!P0 LDG.E.EL R6, desc[UR4][R2.64+0x8] ;  /* 0x0000080402068981 */ /* 0x000ee8000c2e1900 */
[----:B------:R-:W4:Y:S01]  /*0110*/  @!P0 LDG.E.EL R8, desc[UR4][R2.64+0xc] ;  /* 0x00000c0402088981 */ /* 0x000f22000c2e1900 */
[----:B-1----:R-:W-:-:S04]  /*0120*/  IMAD.WIDE R4, R7, 0x4, R4 ;  /* 0x0000000407047825 */ /* 0x002fc800078e0204 */
[----:B--2---:R-:W-:-:S04]  /*0130*/  FADD R9, R9, R0 ;  /* 0x0000000009097221 */ /* 0x004fc80000000000 */
[----:B---3--:R-:W-:-:S04]  /*0140*/  FADD R9, R9, R6 ;  /* 0x0000000609097221 */ /* 0x008fc80000000000 */
[----:B----4-:R-:W-:Y:S01]  /*0150*/  FADD R8, R9, R8 ;  /* 0x0000000809087221 */ /* 0x010fe20000000000 */
[----:B------:R-:W-:Y:S06]  /*0160*/  @P0 EXIT ;  /* 0x000000000000094d */ /* 0x000fec0003800000 */
[----:B------:R-:W-:-:S05]  /*0170*/  FMUL R3, R8, 0.25 ;  /* 0x3e80000008037820 */ /* 0x000fca0000400000 */
[----:B------:R-:W-:Y:S01]  /*0180*/  STG.E desc[UR4][R4.64], R3 ;  /* 0x0000000304007986 */ /* 0x000fe2000c101904 */
[----:B------:R-:W-:Y:S05]  /*0190*/  EXIT ;  /* 0x000000000000794d */ /* 0x000fea0003800000 */
.L_x_0:
[----:B------:R-:W-:-:S00]  /*01a0*/  BRA `(.L_x_0) ;  /* 0xfffffffc00fc7947 */ /* 0x000fc0000383ffff */
[----:B------:R-:W-:-:S00]  /*01b0*/  NOP ;  /* 0x0000000000007918 */ /* 0x000fc00000000000 */
        /* <DEDUP_REMOVED lines=12> */
.L_x_1:


//--------------------- .nv.constant0.triton_poi_fused_mean_33 --------------------------
	.section	.nv.constant0.triton_poi_fused_mean_33,"a",@progbits
	.sectionflags	@""
	.align	4
.nv.constant0.triton_poi_fused_mean_33:
	.zero		548
